//
// Generated by NVIDIA NVVM Compiler
//
// Compiler Build ID: CL-36424714
// Cuda compilation tools, release 13.0, V13.0.88
// Based on NVVM 20.0.0
//

.version 9.0
.target sm_100
.address_size 64

	// .globl	_Z21vectorMatrixMulKernelPfS_S_ii

.visible .entry _Z21vectorMatrixMulKernelPfS_S_ii(
	.param .u64 .ptr .align 1 _Z21vectorMatrixMulKernelPfS_S_ii_param_0,
	.param .u64 .ptr .align 1 _Z21vectorMatrixMulKernelPfS_S_ii_param_1,
	.param .u64 .ptr .align 1 _Z21vectorMatrixMulKernelPfS_S_ii_param_2,
	.param .u32 _Z21vectorMatrixMulKernelPfS_S_ii_param_3,
	.param .u32 _Z21vectorMatrixMulKernelPfS_S_ii_param_4
)
{
	.reg .pred 	%p<11>;
	.reg .b32 	%r<38>;
	.reg .b32 	%f<112>;
	.reg .b64 	%rd<31>;

	ld.param.u64 	%rd11, [_Z21vectorMatrixMulKernelPfS_S_ii_param_0];
	ld.param.u64 	%rd12, [_Z21vectorMatrixMulKernelPfS_S_ii_param_1];
	ld.param.u64 	%rd10, [_Z21vectorMatrixMulKernelPfS_S_ii_param_2];
	ld.param.u32 	%r24, [_Z21vectorMatrixMulKernelPfS_S_ii_param_3];
	ld.param.u32 	%r23, [_Z21vectorMatrixMulKernelPfS_S_ii_param_4];
	cvta.to.global.u64 	%rd1, %rd11;
	cvta.to.global.u64 	%rd2, %rd12;
	mov.u32 	%r25, %tid.x;
	mov.u32 	%r26, %ctaid.x;
	mov.u32 	%r27, %ntid.x;
	mad.lo.s32 	%r1, %r26, %r27, %r25;
	setp.ge.s32 	%p1, %r1, %r24;
	@%p1 bra 	$L__BB0_15;
	setp.lt.s32 	%p2, %r23, 1;
	mov.f32 	%f111, 0f00000000;
	@%p2 bra 	$L__BB0_14;
	mul.lo.s32 	%r2, %r23, %r1;
	and.b32  	%r3, %r23, 15;
	setp.lt.u32 	%p3, %r23, 16;
	mov.f32 	%f111, 0f00000000;
	mov.b32 	%r34, 0;
	@%p3 bra 	$L__BB0_5;
	and.b32  	%r34, %r23, 2147483632;
	neg.s32 	%r32, %r34;
	add.s64 	%rd3, %rd2, 32;
	add.s64 	%rd29, %rd1, 32;
	mov.f32 	%f111, 0f00000000;
	mov.u32 	%r31, %r2;
$L__BB0_4:
	.pragma "nounroll";
	mul.wide.s32 	%rd13, %r31, 4;
	add.s64 	%rd14, %rd3, %rd13;
	ld.global.f32 	%f18, [%rd14+-32];
	ld.global.f32 	%f19, [%rd29+-32];
	fma.rn.f32 	%f20, %f18, %f19, %f111;
	ld.global.f32 	%f21, [%rd14+-28];
	ld.global.f32 	%f22, [%rd29+-28];
	fma.rn.f32 	%f23, %f21, %f22, %f20;
	ld.global.f32 	%f24, [%rd14+-24];
	ld.global.f32 	%f25, [%rd29+-24];
	fma.rn.f32 	%f26, %f24, %f25, %f23;
	ld.global.f32 	%f27, [%rd14+-20];
	ld.global.f32 	%f28, [%rd29+-20];
	fma.rn.f32 	%f29, %f27, %f28, %f26;
	ld.global.f32 	%f30, [%rd14+-16];
	ld.global.f32 	%f31, [%rd29+-16];
	fma.rn.f32 	%f32, %f30, %f31, %f29;
	ld.global.f32 	%f33, [%rd14+-12];
	ld.global.f32 	%f34, [%rd29+-12];
	fma.rn.f32 	%f35, %f33, %f34, %f32;
	ld.global.f32 	%f36, [%rd14+-8];
	ld.global.f32 	%f37, [%rd29+-8];
	fma.rn.f32 	%f38, %f36, %f37, %f35;
	ld.global.f32 	%f39, [%rd14+-4];
	ld.global.f32 	%f40, [%rd29+-4];
	fma.rn.f32 	%f41, %f39, %f40, %f38;
	ld.global.f32 	%f42, [%rd14];
	ld.global.f32 	%f43, [%rd29];
	fma.rn.f32 	%f44, %f42, %f43, %f41;
	ld.global.f32 	%f45, [%rd14+4];
	ld.global.f32 	%f46, [%rd29+4];
	fma.rn.f32 	%f47, %f45, %f46, %f44;
	ld.global.f32 	%f48, [%rd14+8];
	ld.global.f32 	%f49, [%rd29+8];
	fma.rn.f32 	%f50, %f48, %f49, %f47;
	ld.global.f32 	%f51, [%rd14+12];
	ld.global.f32 	%f52, [%rd29+12];
	fma.rn.f32 	%f53, %f51, %f52, %f50;
	ld.global.f32 	%f54, [%rd14+16];
	ld.global.f32 	%f55, [%rd29+16];
	fma.rn.f32 	%f56, %f54, %f55, %f53;
	ld.global.f32 	%f57, [%rd14+20];
	ld.global.f32 	%f58, [%rd29+20];
	fma.rn.f32 	%f59, %f57, %f58, %f56;
	ld.global.f32 	%f60, [%rd14+24];
	ld.global.f32 	%f61, [%rd29+24];
	fma.rn.f32 	%f62, %f60, %f61, %f59;
	ld.global.f32 	%f63, [%rd14+28];
	ld.global.f32 	%f64, [%rd29+28];
	fma.rn.f32 	%f111, %f63, %f64, %f62;
	add.s32 	%r32, %r32, 16;
	add.s32 	%r31, %r31, 16;
	add.s64 	%rd29, %rd29, 64;
	setp.ne.s32 	%p4, %r32, 0;
	@%p4 bra 	$L__BB0_4;
$L__BB0_5:
	setp.eq.s32 	%p5, %r3, 0;
	@%p5 bra 	$L__BB0_14;
	and.b32  	%r11, %r23, 7;
	setp.lt.u32 	%p6, %r3, 8;
	@%p6 bra 	$L__BB0_8;
	add.s32 	%r29, %r34, %r2;
	mul.wide.s32 	%rd15, %r29, 4;
	add.s64 	%rd16, %rd2, %rd15;
	ld.global.f32 	%f66, [%rd16];
	mul.wide.u32 	%rd17, %r34, 4;
	add.s64 	%rd18, %rd1, %rd17;
	ld.global.f32 	%f67, [%rd18];
	fma.rn.f32 	%f68, %f66, %f67, %f111;
	ld.global.f32 	%f69, [%rd16+4];
	ld.global.f32 	%f70, [%rd18+4];
	fma.rn.f32 	%f71, %f69, %f70, %f68;
	ld.global.f32 	%f72, [%rd16+8];
	ld.global.f32 	%f73, [%rd18+8];
	fma.rn.f32 	%f74, %f72, %f73, %f71;
	ld.global.f32 	%f75, [%rd16+12];
	ld.global.f32 	%f76, [%rd18+12];
	fma.rn.f32 	%f77, %f75, %f76, %f74;
	ld.global.f32 	%f78, [%rd16+16];
	ld.global.f32 	%f79, [%rd18+16];
	fma.rn.f32 	%f80, %f78, %f79, %f77;
	ld.global.f32 	%f81, [%rd16+20];
	ld.global.f32 	%f82, [%rd18+20];
	fma.rn.f32 	%f83, %f81, %f82, %f80;
	ld.global.f32 	%f84, [%rd16+24];
	ld.global.f32 	%f85, [%rd18+24];
	fma.rn.f32 	%f86, %f84, %f85, %f83;
	ld.global.f32 	%f87, [%rd16+28];
	ld.global.f32 	%f88, [%rd18+28];
	fma.rn.f32 	%f111, %f87, %f88, %f86;
	add.s32 	%r34, %r34, 8;
$L__BB0_8:
	setp.eq.s32 	%p7, %r11, 0;
	@%p7 bra 	$L__BB0_14;
	and.b32  	%r14, %r23, 3;
	setp.lt.u32 	%p8, %r11, 4;
	@%p8 bra 	$L__BB0_11;
	add.s32 	%r30, %r34, %r2;
	mul.wide.s32 	%rd19, %r30, 4;
	add.s64 	%rd20, %rd2, %rd19;
	ld.global.f32 	%f90, [%rd20];
	mul.wide.u32 	%rd21, %r34, 4;
	add.s64 	%rd22, %rd1, %rd21;
	ld.global.f32 	%f91, [%rd22];
	fma.rn.f32 	%f92, %f90, %f91, %f111;
	ld.global.f32 	%f93, [%rd20+4];
	ld.global.f32 	%f94, [%rd22+4];
	fma.rn.f32 	%f95, %f93, %f94, %f92;
	ld.global.f32 	%f96, [%rd20+8];
	ld.global.f32 	%f97, [%rd22+8];
	fma.rn.f32 	%f98, %f96, %f97, %f95;
	ld.global.f32 	%f99, [%rd20+12];
	ld.global.f32 	%f100, [%rd22+12];
	fma.rn.f32 	%f111, %f99, %f100, %f98;
	add.s32 	%r34, %r34, 4;
$L__BB0_11:
	setp.eq.s32 	%p9, %r14, 0;
	@%p9 bra 	$L__BB0_14;
	mul.wide.u32 	%rd23, %r34, 4;
	add.s64 	%rd30, %rd1, %rd23;
	add.s32 	%r37, %r34, %r2;
	neg.s32 	%r36, %r14;
$L__BB0_13:
	.pragma "nounroll";
	mul.wide.s32 	%rd24, %r37, 4;
	add.s64 	%rd25, %rd2, %rd24;
	ld.global.f32 	%f101, [%rd25];
	ld.global.f32 	%f102, [%rd30];
	fma.rn.f32 	%f111, %f101, %f102, %f111;
	add.s64 	%rd30, %rd30, 4;
	add.s32 	%r37, %r37, 1;
	add.s32 	%r36, %r36, 1;
	setp.ne.s32 	%p10, %r36, 0;
	@%p10 bra 	$L__BB0_13;
$L__BB0_14:
	cvta.to.global.u64 	%rd26, %rd10;
	mul.wide.s32 	%rd27, %r1, 4;
	add.s64 	%rd28, %rd26, %rd27;
	st.global.f32 	[%rd28], %f111;
$L__BB0_15:
	ret;

}


// ===== COMPILED SASS (sm_100) =====

	.target	sm_100

	.elftype	@"ET_EXEC"


//--------------------- .note.nv.tkinfo           --------------------------
	.section	.note.nv.tkinfo,"",@"SHT_NOTE"
	.sectionflags	@"SHF_NOTE_NV_TKINFO"
	.tkinfo
        /*0018*/ 	.word	0x00000002
        /*0030*/ 	.string	""
        /*0030*/ 	.string	"ptxas"
        /*0030*/ 	.string	"Cuda compilation tools, release 13.0, V13.0.88"
        /*0030*/ 	.string	"Build cuda_13.0.r13.0/compiler.36424714_0"
        /*0030*/ 	.string	"-arch sm_100 -m 64 "



//--------------------- .note.nv.cuinfo           --------------------------
	.section	.note.nv.cuinfo,"",@"SHT_NOTE"
	.sectionflags	@"SHF_NOTE_NV_CUINFO"
        /*0018*/ 	.short	0x0002
        /*001a*/ 	.short	0x0064
        /*001c*/ 	.short	0x0082
	.zero		2


//--------------------- .nv.info                  --------------------------
	.section	.nv.info,"",@"SHT_CUDA_INFO"
	.align	4


	//----- nvinfo : EIATTR_REGCOUNT
	.align		4
        /*0000*/ 	.byte	0x04, 0x2f
        /*0002*/ 	.short	(.L_1 - .L_0)
	.align		4
.L_0:
        /*0004*/ 	.word	index@(_Z21vectorMatrixMulKernelPfS_S_ii)
        /*0008*/ 	.word	0x0000001e


	//----- nvinfo : EIATTR_FRAME_SIZE
	.align		4
.L_1:
        /*000c*/ 	.byte	0x04, 0x11
        /*000e*/ 	.short	(.L_3 - .L_2)
	.align		4
.L_2:
        /*0010*/ 	.word	index@(_Z21vectorMatrixMulKernelPfS_S_ii)
        /*0014*/ 	.word	0x00000000


	//----- nvinfo : EIATTR_MIN_STACK_SIZE
	.align		4
.L_3:
        /*0018*/ 	.byte	0x04, 0x12
        /*001a*/ 	.short	(.L_5 - .L_4)
	.align		4
.L_4:
        /*001c*/ 	.word	index@(_Z21vectorMatrixMulKernelPfS_S_ii)
        /*0020*/ 	.word	0x00000000
.L_5:


//--------------------- .nv.compat                --------------------------
	.section	.nv.compat,"",@"SHT_CUDA_COMPAT_INFO"
	.align	4
        /*0000*/ 	.byte	0x02, 0x09, 0x00, 0x00, 0x02, 0x02, 0x01, 0x00, 0x02, 0x05, 0x05, 0x00, 0x03, 0x07, 0x01, 0x01
        /*0010*/ 	.byte	0x02, 0x03, 0x00, 0x00, 0x02, 0x06, 0x01, 0x00, 0x04, 0x0b, 0x08, 0x00, 0x09, 0x00, 0x00, 0x00
        /*0020*/ 	.byte	0x00, 0x00, 0x00, 0x00


//--------------------- .nv.info._Z21vectorMatrixMulKernelPfS_S_ii --------------------------
	.section	.nv.info._Z21vectorMatrixMulKernelPfS_S_ii,"",@"SHT_CUDA_INFO"
	.sectionflags	@""
	.align	4


	//----- nvinfo : EIATTR_CUDA_API_VERSION
	.align		4
        /*0000*/ 	.byte	0x04, 0x37
        /*0002*/ 	.short	(.L_7 - .L_6)
.L_6:
        /*0004*/ 	.word	0x00000082


	//----- nvinfo : EIATTR_KPARAM_INFO
	.align		4
.L_7:
        /*0008*/ 	.byte	0x04, 0x17
        /*000a*/ 	.short	(.L_9 - .L_8)
.L_8:
        /*000c*/ 	.word	0x00000000
        /*0010*/ 	.short	0x0004
        /*0012*/ 	.short	0x001c
        /*0014*/ 	.byte	0x00, 0xf0, 0x11, 0x00


	//----- nvinfo : EIATTR_KPARAM_INFO
	.align		4
.L_9:
        /*0018*/ 	.byte	0x04, 0x17
        /*001a*/ 	.short	(.L_11 - .L_10)
.L_10:
        /*001c*/ 	.word	0x00000000
        /*0020*/ 	.short	0x0003
        /*0022*/ 	.short	0x0018
        /*0024*/ 	.byte	0x00, 0xf0, 0x11, 0x00


	//----- nvinfo : EIATTR_KPARAM_INFO
	.align		4
.L_11:
        /*0028*/ 	.byte	0x04, 0x17
        /*002a*/ 	.short	(.L_13 - .L_12)
.L_12:
        /*002c*/ 	.word	0x00000000
        /*0030*/ 	.short	0x0002
        /*0032*/ 	.short	0x0010
        /*0034*/ 	.byte	0x00, 0xf5, 0x21, 0x00


	//----- nvinfo : EIATTR_KPARAM_INFO
	.align		4
.L_13:
        /*0038*/ 	.byte	0x04, 0x17
        /*003a*/ 	.short	(.L_15 - .L_14)
.L_14:
        /*003c*/ 	.word	0x00000000
        /*0040*/ 	.short	0x0001
        /*0042*/ 	.short	0x0008
        /*0044*/ 	.byte	0x00, 0xf5, 0x21, 0x00


	//----- nvinfo : EIATTR_KPARAM_INFO
	.align		4
.L_15:
        /*0048*/ 	.byte	0x04, 0x17
        /*004a*/ 	.short	(.L_17 - .L_16)
.L_16:
        /*004c*/ 	.word	0x00000000
        /*0050*/ 	.short	0x0000
        /*0052*/ 	.short	0x0000
        /*0054*/ 	.byte	0x00, 0xf5, 0x21, 0x00


	//----- nvinfo : EIATTR_SPARSE_MMA_MASK
	.align		4
.L_17:
        /*0058*/ 	.byte	0x03, 0x50
        /*005a*/ 	.short	0x0000


	//----- nvinfo : EIATTR_MAXREG_COUNT
	.align		4
        /*005c*/ 	.byte	0x03, 0x1b
        /*005e*/ 	.short	0x00ff


	//----- nvinfo : EIATTR_MERCURY_ISA_VERSION
	.align		4
        /*0060*/ 	.byte	0x03, 0x5f
        /*0062*/ 	.short	0x0101


	//----- nvinfo : EIATTR_VRC_CTA_INIT_COUNT
	.align		4
        /*0064*/ 	.byte	0x02, 0x4a
	.zero		1
	.zero		1


	//----- nvinfo : EIATTR_EXIT_INSTR_OFFSETS
	.align		4
        /*0068*/ 	.byte	0x04, 0x1c
        /*006a*/ 	.short	(.L_19 - .L_18)


	//   ....[0]....
.L_18:
        /*006c*/ 	.word	0x00000070


	//   ....[1]....
        /*0070*/ 	.word	0x00000a90


	//----- nvinfo : EIATTR_CBANK_PARAM_SIZE
	.align		4
.L_19:
        /*0074*/ 	.byte	0x03, 0x19
        /*0076*/ 	.short	0x0020


	//----- nvinfo : EIATTR_PARAM_CBANK
	.align		4
        /*0078*/ 	.byte	0x04, 0x0a
        /*007a*/ 	.short	(.L_21 - .L_20)
	.align		4
.L_20:
        /*007c*/ 	.word	index@(.nv.constant0._Z21vectorMatrixMulKernelPfS_S_ii)
        /*0080*/ 	.short	0x0380
        /*0082*/ 	.short	0x0020


	//----- nvinfo : EIATTR_SW_WAR
	.align		4
.L_21:
        /*0084*/ 	.byte	0x04, 0x36
        /*0086*/ 	.short	(.L_23 - .L_22)
.L_22:
        /*0088*/ 	.word	0x00000008
.L_23:


//--------------------- .nv.callgraph             --------------------------
	.section	.nv.callgraph,"",@"SHT_CUDA_CALLGRAPH"
	.align	4
	.sectionentsize	8
	.align		4
        /*0000*/ 	.word	0x00000000
	.align		4
        /*0004*/ 	.word	0xffffffff
	.align		4
        /*0008*/ 	.word	0x00000000
	.align		4
        /*000c*/ 	.word	0xfffffffe
	.align		4
        /*0010*/ 	.word	0x00000000
	.align		4
        /*0014*/ 	.word	0xfffffffd
	.align		4
        /*0018*/ 	.word	0x00000000
	.align		4
        /*001c*/ 	.word	0xfffffffc


//--------------------- .text._Z21vectorMatrixMulKernelPfS_S_ii --------------------------
	.section	.text._Z21vectorMatrixMulKernelPfS_S_ii,"ax",@progbits
	.align	128
        .global         _Z21vectorMatrixMulKernelPfS_S_ii
        .type           _Z21vectorMatrixMulKernelPfS_S_ii,@function
        .size           _Z21vectorMatrixMulKernelPfS_S_ii,(.L_x_7 - _Z21vectorMatrixMulKernelPfS_S_ii)
        .other          _Z21vectorMatrixMulKernelPfS_S_ii,@"STO_CUDA_ENTRY STV_DEFAULT"
_Z21vectorMatrixMulKernelPfS_S_ii:
.text._Z21vectorMatrixMulKernelPfS_S_ii:
[----:B------:R-:W-:Y:S01]  /*0000*/  LDC R1, c[0x0][0x37c] ;  /* 0x0000df00ff017b82 */ /* 0x000fe20000000800 */
[----:B------:R-:W0:Y:S07]  /*0010*/  S2R R0, SR_TID.X ;  /* 0x0000000000007919 */ /* 0x000e2e0000002100 */
[----:B------:R-:W0:Y:S01]  /*0020*/  S2UR UR4, SR_CTAID.X ;  /* 0x00000000000479c3 */ /* 0x000e220000002500 */
[----:B------:R-:W1:Y:S07]  /*0030*/  LDCU UR5, c[0x0][0x398] ;  /* 0x00007300ff0577ac */ /* 0x000e6e0008000800 */
[----:B------:R-:W0:Y:S02]  /*0040*/  LDC R3, c[0x0][0x360] ;  /* 0x0000d800ff037b82 */ /* 0x000e240000000800 */
[----:B0-----:R-:W-:-:S05]  /*0050*/  IMAD R0, R3, UR4, R0 ;  /* 0x0000000403007c24 */ /* 0x001fca000f8e0200 */
[----:B-1----:R-:W-:-:S13]  /*0060*/  ISETP.GE.AND P0, PT, R0, UR5, PT ;  /* 0x0000000500007c0c */ /* 0x002fda000bf06270 */
[----:B------:R-:W-:Y:S05]  /*0070*/  @P0 EXIT ;  /* 0x000000000000094d */ /* 0x000fea0003800000 */
[----:B------:R-:W0:Y:S01]  /*0080*/  LDCU UR8, c[0x0][0x39c] ;  /* 0x00007380ff0877ac */ /* 0x000e220008000800 */
[----:B------:R-:W-:Y:S01]  /*0090*/  HFMA2 R15, -RZ, RZ, 0, 0 ;  /* 0x00000000ff0f7431 */ /* 0x000fe200000001ff */
[----:B------:R-:W1:Y:S01]  /*00a0*/  LDCU.64 UR12, c[0x0][0x358] ;  /* 0x00006b00ff0c77ac */ /* 0x000e620008000a00 */
[----:B0-----:R-:W-:-:S09]  /*00b0*/  UISETP.GE.AND UP0, UPT, UR8, 0x1, UPT ;  /* 0x000000010800788c */ /* 0x001fd2000bf06270 */
[----:B-1----:R-:W-:Y:S05]  /*00c0*/  BRA.U !UP0, `(.L_x_0) ;  /* 0x0000000908647547 */ /* 0x002fea000b800000 */
[----:B------:R-:W-:Y:S02]  /*00d0*/  UISETP.GE.U32.AND UP1, UPT, UR8, 0x10, UPT ;  /* 0x000000100800788c */ /* 0x000fe4000bf26070 */
[----:B------:R-:W-:Y:S01]  /*00e0*/  IMAD R7, R0, UR8, RZ ;  /* 0x0000000800077c24 */ /* 0x000fe2000f8e02ff */
[----:B------:R-:W-:Y:S01]  /*00f0*/  ULOP3.LUT UR9, UR8, 0xf, URZ, 0xc0, !UPT ;  /* 0x0000000f08097892 */ /* 0x000fe2000f8ec0ff */
[----:B------:R-:W-:Y:S02]  /*0100*/  MOV R15, RZ ;  /* 0x000000ff000f7202 */ /* 0x000fe40000000f00 */
[----:B------:R-:W-:Y:S01]  /*0110*/  MOV R8, RZ ;  /* 0x000000ff00087202 */ /* 0x000fe20000000f00 */
[----:B------:R-:W-:Y:S02]  /*0120*/  UISETP.NE.AND UP0, UPT, UR9, URZ, UPT ;  /* 0x000000ff0900728c */ /* 0x000fe4000bf05270 */
[----:B------:R-:W-:Y:S09]  /*0130*/  BRA.U !UP1, `(.L_x_1) ;  /* 0x0000000509147547 */ /* 0x000ff2000b800000 */
[----:B------:R-:W0:Y:S01]  /*0140*/  LDCU.128 UR4, c[0x0][0x380] ;  /* 0x00007000ff0477ac */ /* 0x000e220008000c00 */
[----:B------:R-:W-:Y:S02]  /*0150*/  MOV R15, RZ ;  /* 0x000000ff000f7202 */ /* 0x000fe40000000f00 */
[----:B------:R-:W-:Y:S01]  /*0160*/  MOV R6, R7 ;  /* 0x0000000700067202 */ /* 0x000fe20000000f00 */
[----:B------:R-:W-:-:S04]  /*0170*/  ULOP3.LUT UR10, UR8, 0x7ffffff0, URZ, 0xc0, !UPT ;  /* 0x7ffffff0080a7892 */ /* 0x000fc8000f8ec0ff */
[----:B------:R-:W-:Y:S02]  /*0180*/  UIADD3 UR11, UPT, UPT, -UR10, URZ, URZ ;  /* 0x000000ff0a0b7290 */ /* 0x000fe4000fffe1ff */
[----:B------:R-:W-:Y:S01]  /*0190*/  MOV R8, UR10 ;  /* 0x0000000a00087c02 */ /* 0x000fe20008000f00 */
[----:B0-----:R-:W-:Y:S02]  /*01a0*/  UIADD3 UR4, UP2, UPT, UR4, 0x20, URZ ;  /* 0x0000002004047890 */ /* 0x001fe4000ff5e0ff */
[----:B------:R-:W-:Y:S02]  /*01b0*/  UIADD3 UR6, UP1, UPT, UR6, 0x20, URZ ;  /* 0x0000002006067890 */ /* 0x000fe4000ff3e0ff */
[----:B------:R-:W-:Y:S02]  /*01c0*/  UIADD3.X UR5, UPT, UPT, URZ, UR5, URZ, UP2, !UPT ;  /* 0x00000005ff057290 */ /* 0x000fe400097fe4ff */
[----:B------:R-:W-:Y:S01]  /*01d0*/  MOV R2, UR4 ;  /* 0x0000000400027c02 */ /* 0x000fe20008000f00 */
[----:B------:R-:W-:-:S03]  /*01e0*/  UIADD3.X UR7, UPT, UPT, URZ, UR7, URZ, UP1, !UPT ;  /* 0x00000007ff077290 */ /* 0x000fc60008ffe4ff */
[----:B------:R-:W-:-:S09]  /*01f0*/  MOV R3, UR5 ;  /* 0x0000000500037c02 */ /* 0x000fd20008000f00 */
.L_x_2:
[----:B------:R-:W-:Y:S01]  /*0200*/  MOV R4, UR6 ;  /* 0x0000000600047c02 */ /* 0x000fe20008000f00 */
[----:B------:R-:W2:Y:S01]  /*0210*/  LDG.E R17, desc[UR12][R2.64+-0x20] ;  /* 0xffffe00c02117981 */ /* 0x000ea2000c1e1900 */
[----:B------:R-:W-:-:S03]  /*0220*/  MOV R5, UR7 ;  /* 0x0000000700057c02 */ /* 0x000fc60008000f00 */
[----:B------:R-:W3:Y:S01]  /*0230*/  LDG.E R25, desc[UR12][R2.64+-0x1c] ;  /* 0xffffe40c02197981 */ /* 0x000ee2000c1e1900 */
[----:B------:R-:W-:-:S03]  /*0240*/  IMAD.WIDE R4, R6, 0x4, R4 ;  /* 0x0000000406047825 */ /* 0x000fc600078e0204 */
[----:B------:R-:W4:Y:S04]  /*0250*/  LDG.E R19, desc[UR12][R2.64+-0x18] ;  /* 0xffffe80c02137981 */ /* 0x000f28000c1e1900 */
[----:B------:R-:W2:Y:S04]  /*0260*/  LDG.E R16, desc[UR12][R4.64+-0x20] ;  /* 0xffffe00c04107981 */ /* 0x000ea8000c1e1900 */
[----:B------:R-:W3:Y:S04]  /*0270*/  LDG.E R18, desc[UR12][R4.64+-0x1c] ;  /* 0xffffe40c04127981 */ /* 0x000ee8000c1e1900 */
[----:B------:R-:W4:Y:S04]  /*0280*/  LDG.E R20, desc[UR12][R4.64+-0x18] ;  /* 0xffffe80c04147981 */ /* 0x000f28000c1e1900 */
[----:B------:R-:W5:Y:S04]  /*0290*/  LDG.E R22, desc[UR12][R2.64+-0x14] ;  /* 0xffffec0c02167981 */ /* 0x000f68000c1e1900 */
        /* <DEDUP_REMOVED lines=8> */
[----:B------:R-:W5:Y:S01]  /*0320*/  LDG.E R14, desc[UR12][R4.64+-0x4] ;  /* 0xfffffc0c040e7981 */ /* 0x000f62000c1e1900 */
[----:B--2---:R-:W-:-:S03]  /*0330*/  FFMA R17, R16, R17, R15 ;  /* 0x0000001110117223 */ /* 0x004fc6000000000f */
[----:B------:R-:W2:Y:S04]  /*0340*/  LDG.E R15, desc[UR12][R2.64] ;  /* 0x0000000c020f7981 */ /* 0x000ea8000c1e1900 */
[----:B------:R-:W2:Y:S01]  /*0350*/  LDG.E R16, desc[UR12][R4.64] ;  /* 0x0000000c04107981 */ /* 0x000ea2000c1e1900 */
[----:B---3--:R-:W-:-:S03]  /*0360*/  FFMA R25, R18, R25, R17 ;  /* 0x0000001912197223 */ /* 0x008fc60000000011 */
[----:B------:R-:W3:Y:S01]  /*0370*/  LDG.E R17, desc[UR12][R2.64+0x4] ;  /* 0x0000040c02117981 */ /* 0x000ee2000c1e1900 */
[----:B----4-:R-:W-:-:S03]  /*0380*/  FFMA R26, R20, R19, R25 ;  /* 0x00000013141a7223 */ /* 0x010fc60000000019 */
[----:B------:R-:W3:Y:S04]  /*0390*/  LDG.E R18, desc[UR12][R4.64+0x4] ;  /* 0x0000040c04127981 */ /* 0x000ee8000c1e1900 */
[----:B------:R-:W4:Y:S01]  /*03a0*/  LDG.E R20, desc[UR12][R2.64+0x8] ;  /* 0x0000080c02147981 */ /* 0x000f22000c1e1900 */
[----:B-----5:R-:W-:-:S03]  /*03b0*/  FFMA R25, R21, R22, R26 ;  /* 0x0000001615197223 */ /* 0x020fc6000000001a */
[----:B------:R-:W4:Y:S04]  /*03c0*/  LDG.E R19, desc[UR12][R4.64+0x8] ;  /* 0x0000080c04137981 */ /* 0x000f28000c1e1900 */
[----:B------:R-:W5:Y:S01]  /*03d0*/  LDG.E R22, desc[UR12][R2.64+0xc] ;  /* 0x00000c0c02167981 */ /* 0x000f62000c1e1900 */
[----:B------:R-:W-:-:S03]  /*03e0*/  FFMA R25, R24, R23, R25 ;  /* 0x0000001718197223 */ /* 0x000fc60000000019 */
[----:B------:R-:W5:Y:S04]  /*03f0*/  LDG.E R21, desc[UR12][R4.64+0xc] ;  /* 0x00000c0c04157981 */ /* 0x000f68000c1e1900 */
[----:B------:R-:W5:Y:S01]  /*0400*/  LDG.E R24, desc[UR12][R2.64+0x10] ;  /* 0x0000100c02187981 */ /* 0x000f62000c1e1900 */
[----:B------:R-:W-:-:S03]  /*0410*/  FFMA R25, R10, R9, R25 ;  /* 0x000000090a197223 */ /* 0x000fc60000000019 */
[----:B------:R-:W5:Y:S04]  /*0420*/  LDG.E R23, desc[UR12][R4.64+0x10] ;  /* 0x0000100c04177981 */ /* 0x000f68000c1e1900 */
[----:B------:R-:W5:Y:S01]  /*0430*/  LDG.E R10, desc[UR12][R2.64+0x14] ;  /* 0x0000140c020a7981 */ /* 0x000f62000c1e1900 */
[----:B------:R-:W-:-:S03]  /*0440*/  FFMA R27, R12, R11, R25 ;  /* 0x0000000b0c1b7223 */ /* 0x000fc60000000019 */
[----:B------:R-:W5:Y:S04]  /*0450*/  LDG.E R9, desc[UR12][R4.64+0x14] ;  /* 0x0000140c04097981 */ /* 0x000f68000c1e1900 */
[----:B------:R-:W5:Y:S04]  /*0460*/  LDG.E R11, desc[UR12][R2.64+0x18] ;  /* 0x0000180c020b7981 */ /* 0x000f68000c1e1900 */
[----:B------:R-:W5:Y:S04]  /*0470*/  LDG.E R12, desc[UR12][R4.64+0x18] ;  /* 0x0000180c040c7981 */ /* 0x000f68000c1e1900 */
[----:B------:R-:W5:Y:S04]  /*0480*/  LDG.E R25, desc[UR12][R4.64+0x1c] ;  /* 0x00001c0c04197981 */ /* 0x000f68000c1e1900 */
[----:B------:R0:W5:Y:S01]  /*0490*/  LDG.E R26, desc[UR12][R2.64+0x1c] ;  /* 0x00001c0c021a7981 */ /* 0x000162000c1e1900 */
[----:B------:R-:W-:Y:S01]  /*04a0*/  FFMA R13, R14, R13, R27 ;  /* 0x0000000d0e0d7223 */ /* 0x000fe2000000001b */
[----:B------:R-:W-:-:S04]  /*04b0*/  UIADD3 UR11, UPT, UPT, UR11, 0x10, URZ ;  /* 0x000000100b0b7890 */ /* 0x000fc8000fffe0ff */
[----:B------:R-:W-:Y:S01]  /*04c0*/  UISETP.NE.AND UP1, UPT, UR11, URZ, UPT ;  /* 0x000000ff0b00728c */ /* 0x000fe2000bf25270 */
[----:B0-----:R-:W-:Y:S02]  /*04d0*/  IADD3 R2, P0, PT, R2, 0x40, RZ ;  /* 0x0000004002027810 */ /* 0x001fe40007f1e0ff */
[----:B------:R-:W-:Y:S02]  /*04e0*/  IADD3 R6, PT, PT, R6, 0x10, RZ ;  /* 0x0000001006067810 */ /* 0x000fe40007ffe0ff */
[----:B------:R-:W-:Y:S01]  /*04f0*/  IADD3.X R3, PT, PT, RZ, R3, RZ, P0, !PT ;  /* 0x00000003ff037210 */ /* 0x000fe200007fe4ff */
[----:B--2---:R-:W-:-:S04]  /*0500*/  FFMA R13, R16, R15, R13 ;  /* 0x0000000f100d7223 */ /* 0x004fc8000000000d */
[----:B---3--:R-:W-:-:S04]  /*0510*/  FFMA R18, R18, R17, R13 ;  /* 0x0000001112127223 */ /* 0x008fc8000000000d */
[----:B----4-:R-:W-:-:S04]  /*0520*/  FFMA R18, R19, R20, R18 ;  /* 0x0000001413127223 */ /* 0x010fc80000000012 */
[----:B-----5:R-:W-:-:S04]  /*0530*/  FFMA R18, R21, R22, R18 ;  /* 0x0000001615127223 */ /* 0x020fc80000000012 */
[----:B------:R-:W-:-:S04]  /*0540*/  FFMA R18, R23, R24, R18 ;  /* 0x0000001817127223 */ /* 0x000fc80000000012 */
[----:B------:R-:W-:-:S04]  /*0550*/  FFMA R9, R9, R10, R18 ;  /* 0x0000000a09097223 */ /* 0x000fc80000000012 */
[----:B------:R-:W-:-:S04]  /*0560*/  FFMA R12, R12, R11, R9 ;  /* 0x0000000b0c0c7223 */ /* 0x000fc80000000009 */
[----:B------:R-:W-:Y:S01]  /*0570*/  FFMA R15, R25, R26, R12 ;  /* 0x0000001a190f7223 */ /* 0x000fe2000000000c */
[----:B------:R-:W-:Y:S06]  /*0580*/  BRA.U UP1, `(.L_x_2) ;  /* 0xfffffffd011c7547 */ /* 0x000fec000b83ffff */
.L_x_1:
[----:B------:R-:W-:Y:S05]  /*0590*/  BRA.U !UP0, `(.L_x_0) ;  /* 0x0000000508307547 */ /* 0x000fea000b800000 */
[----:B------:R-:W-:Y:S02]  /*05a0*/  UISETP.GE.U32.AND UP0, UPT, UR9, 0x8, UPT ;  /* 0x000000080900788c */ /* 0x000fe4000bf06070 */
[----:B------:R-:W-:-:S04]  /*05b0*/  ULOP3.LUT UR5, UR8, 0x7, URZ, 0xc0, !UPT ;  /* 0x0000000708057892 */ /* 0x000fc8000f8ec0ff */
[----:B------:R-:W-:-:S03]  /*05c0*/  UISETP.NE.AND UP1, UPT, UR5, URZ, UPT ;  /* 0x000000ff0500728c */ /* 0x000fc6000bf25270 */
[----:B------:R-:W-:Y:S08]  /*05d0*/  BRA.U !UP0, `(.L_x_3) ;  /* 0x0000000108787547 */ /* 0x000ff0000b800000 */
[----:B------:R-:W0:Y:S01]  /*05e0*/  LDC.64 R2, c[0x0][0x388] ;  /* 0x0000e200ff027b82 */ /* 0x000e220000000a00 */
[----:B------:R-:W-:-:S07]  /*05f0*/  IADD3 R9, PT, PT, R7, R8, RZ ;  /* 0x0000000807097210 */ /* 0x000fce0007ffe0ff */
[----:B------:R-:W1:Y:S01]  /*0600*/  LDC.64 R4, c[0x0][0x380] ;  /* 0x0000e000ff047b82 */ /* 0x000e620000000a00 */
[----:B0-----:R-:W-:-:S05]  /*0610*/  IMAD.WIDE R2, R9, 0x4, R2 ;  /* 0x0000000409027825 */ /* 0x001fca00078e0202 */
[----:B------:R-:W2:Y:S01]  /*0620*/  LDG.E R10, desc[UR12][R2.64] ;  /* 0x0000000c020a7981 */ /* 0x000ea2000c1e1900 */
[----:B-1----:R-:W-:-:S03]  /*0630*/  IMAD.WIDE.U32 R4, R8, 0x4, R4 ;  /* 0x0000000408047825 */ /* 0x002fc600078e0004 */
[----:B------:R-:W3:Y:S04]  /*0640*/  LDG.E R13, desc[UR12][R2.64+0x4] ;  /* 0x0000040c020d7981 */ /* 0x000ee8000c1e1900 */
[----:B------:R-:W2:Y:S04]  /*0650*/  LDG.E R11, desc[UR12][R4.64] ;  /* 0x0000000c040b7981 */ /* 0x000ea8000c1e1900 */
[----:B------:R-:W3:Y:S04]  /*0660*/  LDG.E R12, desc[UR12][R4.64+0x4] ;  /* 0x0000040c040c7981 */ /* 0x000ee8000c1e1900 */
[----:B------:R-:W4:Y:S04]  /*0670*/  LDG.E R17, desc[UR12][R2.64+0x8] ;  /* 0x0000080c02117981 */ /* 0x000f28000c1e1900 */
        /* <DEDUP_REMOVED lines=11> */
[----:B------:R-:W-:Y:S01]  /*0730*/  IADD3 R8, PT, PT, R8, 0x8, RZ ;  /* 0x0000000808087810 */ /* 0x000fe20007ffe0ff */
[----:B--2---:R-:W-:-:S04]  /*0740*/  FFMA R10, R10, R11, R15 ;  /* 0x0000000b0a0a7223 */ /* 0x004fc8000000000f */
[----:B---3--:R-:W-:-:S04]  /*0750*/  FFMA R10, R13, R12, R10 ;  /* 0x0000000c0d0a7223 */ /* 0x008fc8000000000a */
[----:B----4-:R-:W-:-:S04]  /*0760*/  FFMA R10, R17, R14, R10 ;  /* 0x0000000e110a7223 */ /* 0x010fc8000000000a */
[----:B-----5:R-:W-:-:S04]  /*0770*/  FFMA R10, R19, R16, R10 ;  /* 0x00000010130a7223 */ /* 0x020fc8000000000a */
[----:B------:R-:W-:-:S04]  /*0780*/  FFMA R10, R21, R18, R10 ;  /* 0x00000012150a7223 */ /* 0x000fc8000000000a */
[----:B------:R-:W-:-:S04]  /*0790*/  FFMA R23, R23, R20, R10 ;  /* 0x0000001417177223 */ /* 0x000fc8000000000a */
[----:B------:R-:W-:-:S04]  /*07a0*/  FFMA R6, R6, R9, R23 ;  /* 0x0000000906067223 */ /* 0x000fc80000000017 */
[----:B------:R-:W-:-:S07]  /*07b0*/  FFMA R15, R25, R22, R6 ;  /* 0x00000016190f7223 */ /* 0x000fce0000000006 */
.L_x_3:
        /* <DEDUP_REMOVED lines=17> */
[----:B------:R-:W5:Y:S01]  /*08d0*/  LDG.E R14, desc[UR12][R4.64+0xc] ;  /* 0x00000c0c040e7981 */ /* 0x000f62000c1e1900 */
[----:B------:R-:W-:Y:S01]  /*08e0*/  IADD3 R8, PT, PT, R8, 0x4, RZ ;  /* 0x0000000408087810 */ /* 0x000fe20007ffe0ff */
[----:B--2---:R-:W-:-:S04]  /*08f0*/  FFMA R6, R6, R9, R15 ;  /* 0x0000000906067223 */ /* 0x004fc8000000000f */
[----:B---3--:R-:W-:-:S04]  /*0900*/  FFMA R6, R11, R10, R6 ;  /* 0x0000000a0b067223 */ /* 0x008fc80000000006 */
[----:B----4-:R-:W-:-:S04]  /*0910*/  FFMA R6, R13, R12, R6 ;  /* 0x0000000c0d067223 */ /* 0x010fc80000000006 */
[----:B-----5:R-:W-:-:S07]  /*0920*/  FFMA R15, R17, R14, R6 ;  /* 0x0000000e110f7223 */ /* 0x020fce0000000006 */
.L_x_4:
[----:B------:R-:W-:Y:S05]  /*0930*/  BRA.U !UP1, `(.L_x_0) ;  /* 0x0000000109487547 */ /* 0x000fea000b800000 */
[----:B------:R-:W0:Y:S01]  /*0940*/  LDC.64 R2, c[0x0][0x380] ;  /* 0x0000e000ff027b82 */ /* 0x000e220000000a00 */
[----:B------:R-:W-:Y:S01]  /*0950*/  IADD3 R7, PT, PT, R7, R8, RZ ;  /* 0x0000000807077210 */ /* 0x000fe20007ffe0ff */
[----:B------:R-:W-:-:S06]  /*0960*/  UIADD3 UR4, UPT, UPT, -UR4, URZ, URZ ;  /* 0x000000ff04047290 */ /* 0x000fcc000fffe1ff */
[----:B------:R-:W1:Y:S01]  /*0970*/  LDC.64 R10, c[0x0][0x388] ;  /* 0x0000e200ff0a7b82 */ /* 0x000e620000000a00 */
[----:B0-----:R-:W-:-:S03]  /*0980*/  IMAD.WIDE.U32 R2, R8, 0x4, R2 ;  /* 0x0000000408027825 */ /* 0x001fc600078e0002 */
[----:B------:R-:W-:Y:S02]  /*0990*/  MOV R6, R2 ;  /* 0x0000000200067202 */ /* 0x000fe40000000f00 */
[----:B------:R-:W-:-:S07]  /*09a0*/  MOV R5, R3 ;  /* 0x0000000300057202 */ /* 0x000fce0000000f00 */
.L_x_5:
[----:B-1----:R-:W-:Y:S01]  /*09b0*/  IMAD.WIDE R2, R7, 0x4, R10 ;  /* 0x0000000407027825 */ /* 0x002fe200078e020a */
[----:B------:R-:W-:-:S05]  /*09c0*/  MOV R4, R6 ;  /* 0x0000000600047202 */ /* 0x000fca0000000f00 */
[----:B------:R-:W2:Y:S04]  /*09d0*/  LDG.E R2, desc[UR12][R2.64] ;  /* 0x0000000c02027981 */ /* 0x000ea8000c1e1900 */
[----:B------:R0:W2:Y:S01]  /*09e0*/  LDG.E R4, desc[UR12][R4.64] ;  /* 0x0000000c04047981 */ /* 0x0000a2000c1e1900 */
[----:B------:R-:W-:Y:S01]  /*09f0*/  UIADD3 UR4, UPT, UPT, UR4, 0x1, URZ ;  /* 0x0000000104047890 */ /* 0x000fe2000fffe0ff */
[----:B------:R-:W-:Y:S02]  /*0a00*/  IADD3 R6, P0, PT, R6, 0x4, RZ ;  /* 0x0000000406067810 */ /* 0x000fe40007f1e0ff */
[----:B------:R-:W-:Y:S01]  /*0a10*/  IADD3 R7, PT, PT, R7, 0x1, RZ ;  /* 0x0000000107077810 */ /* 0x000fe20007ffe0ff */
[----:B------:R-:W-:Y:S01]  /*0a20*/  UISETP.NE.AND UP0, UPT, UR4, URZ, UPT ;  /* 0x000000ff0400728c */ /* 0x000fe2000bf05270 */
[----:B0-----:R-:W-:Y:S01]  /*0a30*/  IADD3.X R5, PT, PT, RZ, R5, RZ, P0, !PT ;  /* 0x00000005ff057210 */ /* 0x001fe200007fe4ff */
[----:B--2---:R-:W-:-:S07]  /*0a40*/  FFMA R15, R2, R4, R15 ;  /* 0x00000004020f7223 */ /* 0x004fce000000000f */
[----:B------:R-:W-:Y:S05]  /*0a50*/  BRA.U UP0, `(.L_x_5) ;  /* 0xfffffffd00d47547 */ /* 0x000fea000b83ffff */
.L_x_0:
[----:B------:R-:W0:Y:S02]  /*0a60*/  LDC.64 R2, c[0x0][0x390] ;  /* 0x0000e400ff027b82 */ /* 0x000e240000000a00 */
[----:B0-----:R-:W-:-:S05]  /*0a70*/  IMAD.WIDE R2, R0, 0x4, R2 ;  /* 0x0000000400027825 */ /* 0x001fca00078e0202 */
[----:B------:R-:W-:Y:S01]  /*0a80*/  STG.E desc[UR12][R2.64], R15 ;  /* 0x0000000f02007986 */ /* 0x000fe2000c10190c */
[----:B------:R-:W-:Y:S05]  /*0a90*/  EXIT ;  /* 0x000000000000794d */ /* 0x000fea0003800000 */
.L_x_6:
[----:B------:R-:W-:-:S00]  /*0aa0*/  BRA `(.L_x_6) ;  /* 0xfffffffc00fc7947 */ /* 0x000fc0000383ffff */
[----:B------:R-:W-:-:S00]  /*0ab0*/  NOP ;  /* 0x0000000000007918 */ /* 0x000fc00000000000 */
        /* <DEDUP_REMOVED lines=12> */
.L_x_7:


//--------------------- .nv.shared.reserved.0     --------------------------
	.section	.nv.shared.reserved.0,"aw",@nobits
	.weak		__nv_reservedSMEM_offset_0_alias
	.size		__nv_reservedSMEM_offset_0_alias, 0, 64
	.other		__nv_reservedSMEM_offset_0_alias,@"STO_CUDA_RESERVED_SHARED STV_DEFAULT"
__nv_reservedSMEM_offset_0_alias:
	.zero		0
	.zero		64


//--------------------- .nv.constant0._Z21vectorMatrixMulKernelPfS_S_ii --------------------------
	.section	.nv.constant0._Z21vectorMatrixMulKernelPfS_S_ii,"a",@progbits
	.sectionflags	@""
	.align	4
.nv.constant0._Z21vectorMatrixMulKernelPfS_S_ii:
	.zero		928


//--------------------- SYMBOLS --------------------------

	.type		.nv.reservedSmem.offset0,@object
	.size		.nv.reservedSmem.offset0,0x4
